//
// Generated by NVIDIA NVVM Compiler
//
// Compiler Build ID: CL-36424714
// Cuda compilation tools, release 13.0, V13.0.88
// Based on NVVM 20.0.0
//

.version 9.0
.target sm_100
.address_size 64

	// .globl	_Z17testIfPrimeKerneliPPb
.extern .func  (.param .b32 func_retval0) vprintf
(
	.param .b64 vprintf_param_0,
	.param .b64 vprintf_param_1
)
;
.global .align 1 .b8 $str[5] = {100, 97, 114, 110};

.visible .entry _Z17testIfPrimeKerneliPPb(
	.param .u32 _Z17testIfPrimeKerneliPPb_param_0,
	.param .u64 .ptr .align 1 _Z17testIfPrimeKerneliPPb_param_1
)
{
	.reg .pred 	%p<6>;
	.reg .b16 	%rs<7>;
	.reg .b32 	%r<5>;
	.reg .b64 	%rd<10>;

	ld.param.u64 	%rd1, [_Z17testIfPrimeKerneliPPb_param_1];
	mov.u32 	%r1, %tid.y;
	mov.u32 	%r2, %tid.x;
	setp.ge.u32 	%p4, %r2, %r1;
	mov.pred 	%p5, -1;
	@%p4 bra 	$L__BB0_2;
	cvt.u16.u32 	%rs1, %r1;
	add.s16 	%rs2, %rs1, 1;
	cvt.u16.u32 	%rs3, %r2;
	add.s16 	%rs4, %rs3, 1;
	rem.u16 	%rs5, %rs2, %rs4;
	setp.ne.s16 	%p5, %rs5, 0;
$L__BB0_2:
	cvta.to.global.u64 	%rd2, %rd1;
	selp.u16 	%rs6, 1, 0, %p5;
	mov.u64 	%rd3, $str;
	cvta.global.u64 	%rd4, %rd3;
	{ // callseq 0, 0
	.param .b64 param0;
	st.param.b64 	[param0], %rd4;
	.param .b64 param1;
	st.param.b64 	[param1], 0;
	.param .b32 retval0;
	call.uni (retval0), 
	vprintf, 
	(
	param0, 
	param1
	);
	ld.param.b32 	%r3, [retval0];
	} // callseq 0
	mul.wide.u32 	%rd5, %r2, 8;
	add.s64 	%rd6, %rd2, %rd5;
	ld.global.u64 	%rd7, [%rd6];
	cvt.u64.u32 	%rd8, %r1;
	add.s64 	%rd9, %rd7, %rd8;
	st.u8 	[%rd9], %rs6;
	ret;

}


// ===== COMPILED SASS (sm_100) =====

	.target	sm_100

	.elftype	@"ET_EXEC"


//--------------------- .note.nv.tkinfo           --------------------------
	.section	.note.nv.tkinfo,"",@"SHT_NOTE"
	.sectionflags	@"SHF_NOTE_NV_TKINFO"
	.tkinfo
        /*0018*/ 	.word	0x00000002
        /*0030*/ 	.string	""
        /*0030*/ 	.string	"ptxas"
        /*0030*/ 	.string	"Cuda compilation tools, release 13.0, V13.0.88"
        /*0030*/ 	.string	"Build cuda_13.0.r13.0/compiler.36424714_0"
        /*0030*/ 	.string	"-arch sm_100 -m 64 "



//--------------------- .note.nv.cuinfo           --------------------------
	.section	.note.nv.cuinfo,"",@"SHT_NOTE"
	.sectionflags	@"SHF_NOTE_NV_CUINFO"
        /*0018*/ 	.short	0x0002
        /*001a*/ 	.short	0x0064
        /*001c*/ 	.short	0x0082
	.zero		2


//--------------------- .nv.info                  --------------------------
	.section	.nv.info,"",@"SHT_CUDA_INFO"
	.align	4


	//----- nvinfo : EIATTR_REGCOUNT
	.align		4
        /*0000*/ 	.byte	0x04, 0x2f
        /*0002*/ 	.short	(.L_2 - .L_1)
	.align		4
.L_1:
        /*0004*/ 	.word	index@(_Z17testIfPrimeKerneliPPb)
        /*0008*/ 	.word	0x00000018


	//----- nvinfo : EIATTR_FRAME_SIZE
	.align		4
.L_2:
        /*000c*/ 	.byte	0x04, 0x11
        /*000e*/ 	.short	(.L_4 - .L_3)
	.align		4
.L_3:
        /*0010*/ 	.word	index@($__internal_0_$__cuda_sm20_rem_u16)
        /*0014*/ 	.word	0x00000000


	//----- nvinfo : EIATTR_FRAME_SIZE
	.align		4
.L_4:
        /*0018*/ 	.byte	0x04, 0x11
        /*001a*/ 	.short	(.L_6 - .L_5)
	.align		4
.L_5:
        /*001c*/ 	.word	index@(_Z17testIfPrimeKerneliPPb)
        /*0020*/ 	.word	0x00000000


	//----- nvinfo : EIATTR_MIN_STACK_SIZE
	.align		4
.L_6:
        /*0024*/ 	.byte	0x04, 0x12
        /*0026*/ 	.short	(.L_8 - .L_7)
	.align		4
.L_7:
        /*0028*/ 	.word	index@(_Z17testIfPrimeKerneliPPb)
        /*002c*/ 	.word	0x00000000
.L_8:


//--------------------- .nv.compat                --------------------------
	.section	.nv.compat,"",@"SHT_CUDA_COMPAT_INFO"
	.align	4
        /*0000*/ 	.byte	0x02, 0x09, 0x00, 0x00, 0x02, 0x02, 0x01, 0x00, 0x02, 0x05, 0x05, 0x00, 0x03, 0x07, 0x01, 0x01
        /*0010*/ 	.byte	0x02, 0x03, 0x00, 0x00, 0x02, 0x06, 0x01, 0x00, 0x04, 0x0b, 0x08, 0x00, 0x01, 0x00, 0x00, 0x00
        /*0020*/ 	.byte	0x00, 0x00, 0x00, 0x00


//--------------------- .nv.info._Z17testIfPrimeKerneliPPb --------------------------
	.section	.nv.info._Z17testIfPrimeKerneliPPb,"",@"SHT_CUDA_INFO"
	.sectionflags	@""
	.align	4


	//----- nvinfo : EIATTR_CUDA_API_VERSION
	.align		4
        /*0000*/ 	.byte	0x04, 0x37
        /*0002*/ 	.short	(.L_10 - .L_9)
.L_9:
        /*0004*/ 	.word	0x00000082


	//----- nvinfo : EIATTR_KPARAM_INFO
	.align		4
.L_10:
        /*0008*/ 	.byte	0x04, 0x17
        /*000a*/ 	.short	(.L_12 - .L_11)
.L_11:
        /*000c*/ 	.word	0x00000000
        /*0010*/ 	.short	0x0001
        /*0012*/ 	.short	0x0008
        /*0014*/ 	.byte	0x00, 0xf5, 0x21, 0x00


	//----- nvinfo : EIATTR_KPARAM_INFO
	.align		4
.L_12:
        /*0018*/ 	.byte	0x04, 0x17
        /*001a*/ 	.short	(.L_14 - .L_13)
.L_13:
        /*001c*/ 	.word	0x00000000
        /*0020*/ 	.short	0x0000
        /*0022*/ 	.short	0x0000
        /*0024*/ 	.byte	0x00, 0xf0, 0x11, 0x00


	//----- nvinfo : EIATTR_SPARSE_MMA_MASK
	.align		4
.L_14:
        /*0028*/ 	.byte	0x03, 0x50
        /*002a*/ 	.short	0x0000


	//----- nvinfo : EIATTR_MAXREG_COUNT
	.align		4
        /*002c*/ 	.byte	0x03, 0x1b
        /*002e*/ 	.short	0x00ff


	//----- nvinfo : EIATTR_EXTERNS
	.align		4
        /*0030*/ 	.byte	0x04, 0x0f
        /*0032*/ 	.short	(.L_16 - .L_15)


	//   ....[0]....
	.align		4
.L_15:
        /*0034*/ 	.word	index@(vprintf)


	//----- nvinfo : EIATTR_MERCURY_ISA_VERSION
	.align		4
.L_16:
        /*0038*/ 	.byte	0x03, 0x5f
        /*003a*/ 	.short	0x0101


	//----- nvinfo : EIATTR_VRC_CTA_INIT_COUNT
	.align		4
        /*003c*/ 	.byte	0x02, 0x4a
	.zero		1
	.zero		1


	//----- nvinfo : EIATTR_SYSCALL_OFFSETS
	.align		4
        /*0040*/ 	.byte	0x04, 0x46
        /*0042*/ 	.short	(.L_18 - .L_17)


	//   ....[0]....
.L_17:
        /*0044*/ 	.word	0x00000190


	//----- nvinfo : EIATTR_EXIT_INSTR_OFFSETS
	.align		4
.L_18:
        /*0048*/ 	.byte	0x04, 0x1c
        /*004a*/ 	.short	(.L_20 - .L_19)


	//   ....[0]....
.L_19:
        /*004c*/ 	.word	0x00000200


	//----- nvinfo : EIATTR_CRS_STACK_SIZE
	.align		4
.L_20:
        /*0050*/ 	.byte	0x04, 0x1e
        /*0052*/ 	.short	(.L_22 - .L_21)
.L_21:
        /*0054*/ 	.word	0x00000000


	//----- nvinfo : EIATTR_CBANK_PARAM_SIZE
	.align		4
.L_22:
        /*0058*/ 	.byte	0x03, 0x19
        /*005a*/ 	.short	0x0010


	//----- nvinfo : EIATTR_PARAM_CBANK
	.align		4
        /*005c*/ 	.byte	0x04, 0x0a
        /*005e*/ 	.short	(.L_24 - .L_23)
	.align		4
.L_23:
        /*0060*/ 	.word	index@(.nv.constant0._Z17testIfPrimeKerneliPPb)
        /*0064*/ 	.short	0x0380
        /*0066*/ 	.short	0x0010


	//----- nvinfo : EIATTR_SW_WAR
	.align		4
.L_24:
        /*0068*/ 	.byte	0x04, 0x36
        /*006a*/ 	.short	(.L_26 - .L_25)
.L_25:
        /*006c*/ 	.word	0x00000008
.L_26:


//--------------------- .nv.callgraph             --------------------------
	.section	.nv.callgraph,"",@"SHT_CUDA_CALLGRAPH"
	.align	4
	.sectionentsize	8
	.align		4
        /*0000*/ 	.word	0x00000000
	.align		4
        /*0004*/ 	.word	0xffffffff
	.align		4
        /*0008*/ 	.word	index@(_Z17testIfPrimeKerneliPPb)
	.align		4
        /*000c*/ 	.word	index@(vprintf)
	.align		4
        /*0010*/ 	.word	0x00000000
	.align		4
        /*0014*/ 	.word	0xfffffffe
	.align		4
        /*0018*/ 	.word	0x00000000
	.align		4
        /*001c*/ 	.word	0xfffffffd
	.align		4
        /*0020*/ 	.word	0x00000000
	.align		4
        /*0024*/ 	.word	0xfffffffc


//--------------------- .nv.constant4             --------------------------
	.section	.nv.constant4,"a",@progbits
	.align	8
	.align		8
.nv.constant4:
        /*0000*/ 	.dword	vprintf
	.align		8
        /*0008*/ 	.dword	$str


//--------------------- .text._Z17testIfPrimeKerneliPPb --------------------------
	.section	.text._Z17testIfPrimeKerneliPPb,"ax",@progbits
	.align	128
        .global         _Z17testIfPrimeKerneliPPb
        .type           _Z17testIfPrimeKerneliPPb,@function
        .size           _Z17testIfPrimeKerneliPPb,(.L_x_4 - _Z17testIfPrimeKerneliPPb)
        .other          _Z17testIfPrimeKerneliPPb,@"STO_CUDA_ENTRY STV_DEFAULT"
_Z17testIfPrimeKerneliPPb:
.text._Z17testIfPrimeKerneliPPb:
[----:B------:R-:W0:Y:S01]  /*0000*/  LDC R1, c[0x0][0x37c] ;  /* 0x0000df00ff017b82 */ /* 0x000e220000000800 */
[----:B------:R-:W1:Y:S01]  /*0010*/  S2R R17, SR_TID.Y ;  /* 0x0000000000117919 */ /* 0x000e620000002200 */
[----:B------:R-:W-:Y:S01]  /*0020*/  BSSY.RECONVERGENT B0, `(.L_x_0) ;  /* 0x000000d000007945 */ /* 0x000fe20003800200 */
[----:B------:R-:W-:Y:S01]  /*0030*/  PLOP3.LUT P0, PT, PT, PT, PT, 0x80, 0x8 ;  /* 0x000000000008781c */ /* 0x000fe20003f0f070 */
[----:B------:R-:W1:Y:S02]  /*0040*/  S2R R18, SR_TID.X ;  /* 0x0000000000127919 */ /* 0x000e640000002100 */
[----:B-1----:R-:W-:-:S13]  /*0050*/  ISETP.GE.U32.AND P1, PT, R18, R17, PT ;  /* 0x000000111200720c */ /* 0x002fda0003f26070 */
[----:B0-----:R-:W-:Y:S05]  /*0060*/  @P1 BRA `(.L_x_1) ;  /* 0x0000000000201947 */ /* 0x001fea0003800000 */
[----:B------:R-:W-:Y:S01]  /*0070*/  VIADD R0, R17, 0x1 ;  /* 0x0000000111007836 */ /* 0x000fe20000000000 */
[----:B------:R-:W-:Y:S01]  /*0080*/  MOV R7, 0xd0 ;  /* 0x000000d000077802 */ /* 0x000fe20000000f00 */
[----:B------:R-:W-:-:S03]  /*0090*/  VIADD R2, R18, 0x1 ;  /* 0x0000000112027836 */ /* 0x000fc60000000000 */
[----:B------:R-:W-:Y:S02]  /*00a0*/  LOP3.LUT R0, R0, 0xffff, RZ, 0xc0, !PT ;  /* 0x0000ffff00007812 */ /* 0x000fe400078ec0ff */
[----:B------:R-:W-:-:S07]  /*00b0*/  LOP3.LUT R3, R2, 0xffff, RZ, 0xc0, !PT ;  /* 0x0000ffff02037812 */ /* 0x000fce00078ec0ff */
[----:B------:R-:W-:Y:S05]  /*00c0*/  CALL.REL.NOINC `($__internal_0_$__cuda_sm20_rem_u16) ;  /* 0x0000000000507944 */ /* 0x000fea0003c00000 */
[----:B------:R-:W-:-:S04]  /*00d0*/  PRMT R0, R6, 0x9910, RZ ;  /* 0x0000991006007816 */ /* 0x000fc800000000ff */
[----:B------:R-:W-:-:S13]  /*00e0*/  ISETP.NE.AND P0, PT, R0, RZ, PT ;  /* 0x000000ff0000720c */ /* 0x000fda0003f05270 */
.L_x_1:
[----:B------:R-:W-:Y:S05]  /*00f0*/  BSYNC.RECONVERGENT B0 ;  /* 0x0000000000007941 */ /* 0x000fea0003800200 */
.L_x_0:
[----:B------:R-:W-:Y:S01]  /*0100*/  MOV R0, 0x0 ;  /* 0x0000000000007802 */ /* 0x000fe20000000f00 */
[----:B------:R-:W0:Y:S01]  /*0110*/  LDCU.64 UR4, c[0x4][0x8] ;  /* 0x01000100ff0477ac */ /* 0x000e220008000a00 */
[----:B------:R-:W-:Y:S02]  /*0120*/  SEL R16, RZ, 0x1, !P0 ;  /* 0x00000001ff107807 */ /* 0x000fe40004000000 */
[----:B------:R-:W-:Y:S01]  /*0130*/  CS2R R6, SRZ ;  /* 0x0000000000067805 */ /* 0x000fe2000001ff00 */
[----:B------:R1:W2:Y:S01]  /*0140*/  LDC.64 R2, c[0x4][R0] ;  /* 0x0100000000027b82 */ /* 0x0002a20000000a00 */
[----:B------:R-:W3:Y:S01]  /*0150*/  LDCU.64 UR36, c[0x0][0x358] ;  /* 0x00006b00ff2477ac */ /* 0x000ee20008000a00 */
[----:B0-----:R-:W-:Y:S02]  /*0160*/  IMAD.U32 R4, RZ, RZ, UR4 ;  /* 0x00000004ff047e24 */ /* 0x001fe4000f8e00ff */
[----:B-1----:R-:W-:-:S07]  /*0170*/  IMAD.U32 R5, RZ, RZ, UR5 ;  /* 0x00000005ff057e24 */ /* 0x002fce000f8e00ff */
[----:B------:R-:W-:-:S07]  /*0180*/  LEPC R20, `(.L_x_2) ;  /* 0x000000001014794e */ /* 0x000fce0000000000 */
[----:B--23--:R-:W-:Y:S05]  /*0190*/  CALL.ABS.NOINC R2 ;  /* 0x0000000002007343 */ /* 0x00cfea0003c00000 */
.L_x_2:
[----:B------:R-:W0:Y:S02]  /*01a0*/  LDC.64 R2, c[0x0][0x388] ;  /* 0x0000e200ff027b82 */ /* 0x000e240000000a00 */
[----:B0-----:R-:W-:-:S06]  /*01b0*/  IMAD.WIDE.U32 R18, R18, 0x8, R2 ;  /* 0x0000000812127825 */ /* 0x001fcc00078e0002 */
[----:B------:R-:W2:Y:S02]  /*01c0*/  LDG.E.64 R18, desc[UR36][R18.64] ;  /* 0x0000002412127981 */ /* 0x000ea4000c1e1b00 */
[----:B--2---:R-:W-:-:S05]  /*01d0*/  IADD3 R2, P0, PT, R18, R17, RZ ;  /* 0x0000001112027210 */ /* 0x004fca0007f1e0ff */
[----:B------:R-:W-:-:S05]  /*01e0*/  IMAD.X R3, RZ, RZ, R19, P0 ;  /* 0x000000ffff037224 */ /* 0x000fca00000e0613 */
[----:B------:R-:W-:Y:S01]  /*01f0*/  ST.E.U8 desc[UR36][R2.64], R16 ;  /* 0x0000001002007985 */ /* 0x000fe2000c101124 */
[----:B------:R-:W-:Y:S05]  /*0200*/  EXIT ;  /* 0x000000000000794d */ /* 0x000fea0003800000 */
        .weak           $__internal_0_$__cuda_sm20_rem_u16
        .type           $__internal_0_$__cuda_sm20_rem_u16,@function
        .size           $__internal_0_$__cuda_sm20_rem_u16,(.L_x_4 - $__internal_0_$__cuda_sm20_rem_u16)
$__internal_0_$__cuda_sm20_rem_u16:
[----:B------:R-:W0:Y:S01]  /*0210*/  I2F.U16 R2, R3 ;  /* 0x0000000300027306 */ /* 0x000e220000101000 */
[----:B------:R-:W-:Y:S01]  /*0220*/  IMAD.MOV.U32 R4, RZ, RZ, 0x4b800000 ;  /* 0x4b800000ff047424 */ /* 0x000fe200078e00ff */
[C---:B0-----:R-:W-:Y:S02]  /*0230*/  FSETP.GEU.AND P1, PT, |R2|.reuse, 1.175494350822287508e-38, PT ;  /* 0x008000000200780b */ /* 0x041fe40003f2e200 */
[----:B------:R-:W-:Y:S02]  /*0240*/  FSETP.GT.AND P0, PT, |R2|, 8.50705917302346158658e+37, PT ;  /* 0x7e8000000200780b */ /* 0x000fe40003f04200 */
[----:B------:R-:W-:-:S04]  /*0250*/  FSEL R4, R4, 1, !P1 ;  /* 0x3f80000004047808 */ /* 0x000fc80004800000 */
[----:B------:R-:W-:Y:S02]  /*0260*/  FSEL R5, R4, 0.25, !P0 ;  /* 0x3e80000004057808 */ /* 0x000fe40004000000 */
[----:B------:R-:W-:-:S03]  /*0270*/  ISETP.NE.U32.AND P0, PT, R3, RZ, PT ;  /* 0x000000ff0300720c */ /* 0x000fc60003f05070 */
[----:B------:R-:W-:Y:S02]  /*0280*/  FMUL R4, R2, R5 ;  /* 0x0000000502047220 */ /* 0x000fe40000400000 */
[----:B------:R-:W-:Y:S08]  /*0290*/  I2F.U16.RZ R2, R0 ;  /* 0x0000000000027306 */ /* 0x000ff0000010d000 */
[----:B------:R-:W0:Y:S02]  /*02a0*/  MUFU.RCP R4, R4 ;  /* 0x0000000400047308 */ /* 0x000e240000001000 */
[----:B0-----:R-:W-:-:S04]  /*02b0*/  FMUL R5, R5, R4 ;  /* 0x0000000405057220 */ /* 0x001fc80000400000 */
[----:B------:R-:W-:-:S04]  /*02c0*/  VIADD R5, R5, 0x2 ;  /* 0x0000000205057836 */ /* 0x000fc80000000000 */
[----:B------:R-:W-:-:S06]  /*02d0*/  FMUL.RZ R5, R2, R5 ;  /* 0x0000000502057220 */ /* 0x000fcc000040c000 */
[----:B------:R-:W0:Y:S02]  /*02e0*/  F2I.U32.TRUNC.NTZ R5, R5 ;  /* 0x0000000500057305 */ /* 0x000e24000020f000 */
[----:B0-----:R-:W-:-:S05]  /*02f0*/  LOP3.LUT R2, R5, 0xffff, RZ, 0xc0, !PT ;  /* 0x0000ffff05027812 */ /* 0x001fca00078ec0ff */
[----:B------:R-:W-:-:S04]  /*0300*/  IMAD.MOV R2, RZ, RZ, -R2 ;  /* 0x000000ffff027224 */ /* 0x000fc800078e0a02 */
[----:B------:R-:W-:Y:S02]  /*0310*/  IMAD R6, R3, R2, R0 ;  /* 0x0000000203067224 */ /* 0x000fe400078e0200 */
[----:B------:R-:W-:Y:S02]  /*0320*/  IMAD.MOV.U32 R2, RZ, RZ, R7 ;  /* 0x000000ffff027224 */ /* 0x000fe400078e0007 */
[----:B------:R-:W-:Y:S02]  /*0330*/  IMAD.MOV.U32 R3, RZ, RZ, 0x0 ;  /* 0x00000000ff037424 */ /* 0x000fe400078e00ff */
[----:B------:R-:W-:Y:S02]  /*0340*/  @!P0 IMAD.MOV.U32 R6, RZ, RZ, -0x1 ;  /* 0xffffffffff068424 */ /* 0x000fe400078e00ff */
[----:B------:R-:W-:Y:S05]  /*0350*/  RET.REL.NODEC R2 `(_Z17testIfPrimeKerneliPPb) ;  /* 0xfffffffc02287950 */ /* 0x000fea0003c3ffff */
.L_x_3:
[----:B------:R-:W-:-:S00]  /*0360*/  BRA `(.L_x_3) ;  /* 0xfffffffc00fc7947 */ /* 0x000fc0000383ffff */
[----:B------:R-:W-:-:S00]  /*0370*/  NOP ;  /* 0x0000000000007918 */ /* 0x000fc00000000000 */
        /* <DEDUP_REMOVED lines=8> */
.L_x_4:


//--------------------- .nv.global.init           --------------------------
	.section	.nv.global.init,"aw",@progbits
.nv.global.init:
	.type		$str,@object
	.size		$str,(.L_0 - $str)
$str:
        /*0000*/ 	.byte	0x64, 0x61, 0x72, 0x6e, 0x00
.L_0:


//--------------------- .nv.shared.reserved.0     --------------------------
	.section	.nv.shared.reserved.0,"aw",@nobits
	.weak		__nv_reservedSMEM_offset_0_alias
	.size		__nv_reservedSMEM_offset_0_alias, 0, 64
	.other		__nv_reservedSMEM_offset_0_alias,@"STO_CUDA_RESERVED_SHARED STV_DEFAULT"
__nv_reservedSMEM_offset_0_alias:
	.zero		0
	.zero		64


//--------------------- .nv.constant0._Z17testIfPrimeKerneliPPb --------------------------
	.section	.nv.constant0._Z17testIfPrimeKerneliPPb,"a",@progbits
	.sectionflags	@""
	.align	4
.nv.constant0._Z17testIfPrimeKerneliPPb:
	.zero		912


//--------------------- SYMBOLS --------------------------

	.type		.nv.reservedSmem.offset0,@object
	.size		.nv.reservedSmem.offset0,0x4
	.type		vprintf,@function
